//
// Generated by NVIDIA NVVM Compiler
//
// Compiler Build ID: CL-36424714
// Cuda compilation tools, release 13.0, V13.0.88
// Based on NVVM 20.0.0
//

.version 9.0
.target sm_100
.address_size 64

	// .globl	_Z21sparseMatrixMulKernelPKiS0_PKfS0_S0_S2_Pfii

.visible .entry _Z21sparseMatrixMulKernelPKiS0_PKfS0_S0_S2_Pfii(
	.param .u64 .ptr .align 1 _Z21sparseMatrixMulKernelPKiS0_PKfS0_S0_S2_Pfii_param_0,
	.param .u64 .ptr .align 1 _Z21sparseMatrixMulKernelPKiS0_PKfS0_S0_S2_Pfii_param_1,
	.param .u64 .ptr .align 1 _Z21sparseMatrixMulKernelPKiS0_PKfS0_S0_S2_Pfii_param_2,
	.param .u64 .ptr .align 1 _Z21sparseMatrixMulKernelPKiS0_PKfS0_S0_S2_Pfii_param_3,
	.param .u64 .ptr .align 1 _Z21sparseMatrixMulKernelPKiS0_PKfS0_S0_S2_Pfii_param_4,
	.param .u64 .ptr .align 1 _Z21sparseMatrixMulKernelPKiS0_PKfS0_S0_S2_Pfii_param_5,
	.param .u64 .ptr .align 1 _Z21sparseMatrixMulKernelPKiS0_PKfS0_S0_S2_Pfii_param_6,
	.param .u32 _Z21sparseMatrixMulKernelPKiS0_PKfS0_S0_S2_Pfii_param_7,
	.param .u32 _Z21sparseMatrixMulKernelPKiS0_PKfS0_S0_S2_Pfii_param_8
)
{
	.reg .pred 	%p<31>;
	.reg .b32 	%r<59>;
	.reg .b32 	%f<99>;
	.reg .b64 	%rd<46>;

	ld.param.u64 	%rd13, [_Z21sparseMatrixMulKernelPKiS0_PKfS0_S0_S2_Pfii_param_0];
	ld.param.u64 	%rd14, [_Z21sparseMatrixMulKernelPKiS0_PKfS0_S0_S2_Pfii_param_1];
	ld.param.u64 	%rd18, [_Z21sparseMatrixMulKernelPKiS0_PKfS0_S0_S2_Pfii_param_4];
	ld.param.u64 	%rd19, [_Z21sparseMatrixMulKernelPKiS0_PKfS0_S0_S2_Pfii_param_5];
	ld.param.u32 	%r25, [_Z21sparseMatrixMulKernelPKiS0_PKfS0_S0_S2_Pfii_param_7];
	ld.param.u32 	%r24, [_Z21sparseMatrixMulKernelPKiS0_PKfS0_S0_S2_Pfii_param_8];
	cvta.to.global.u64 	%rd1, %rd19;
	cvta.to.global.u64 	%rd2, %rd18;
	mov.u32 	%r26, %ctaid.x;
	mov.u32 	%r27, %ntid.x;
	mov.u32 	%r28, %tid.x;
	mad.lo.s32 	%r1, %r26, %r27, %r28;
	setp.ge.s32 	%p1, %r1, %r25;
	setp.lt.s32 	%p2, %r24, 1;
	or.pred  	%p3, %p1, %p2;
	@%p3 bra 	$L__BB0_47;
	cvta.to.global.u64 	%rd20, %rd13;
	mul.wide.s32 	%rd21, %r1, 4;
	add.s64 	%rd3, %rd20, %rd21;
	mul.lo.s32 	%r2, %r24, %r1;
	add.s64 	%rd4, %rd2, 16;
	add.s64 	%rd5, %rd1, 16;
	cvta.to.global.u64 	%rd6, %rd14;
	mov.b32 	%r52, 0;
$L__BB0_2:
	ld.global.u32 	%r53, [%rd3];
	ld.global.u32 	%r5, [%rd3+4];
	setp.ge.s32 	%p4, %r53, %r5;
	mov.f32 	%f77, 0f00000000;
	@%p4 bra 	$L__BB0_46;
	mov.f32 	%f77, 0f00000000;
$L__BB0_4:
	ld.param.u64 	%rd44, [_Z21sparseMatrixMulKernelPKiS0_PKfS0_S0_S2_Pfii_param_3];
	mul.wide.s32 	%rd22, %r53, 4;
	add.s64 	%rd23, %rd6, %rd22;
	ld.global.u32 	%r30, [%rd23];
	cvta.to.global.u64 	%rd24, %rd44;
	mul.wide.s32 	%rd25, %r30, 4;
	add.s64 	%rd26, %rd24, %rd25;
	ld.global.u32 	%r56, [%rd26];
	ld.global.u32 	%r8, [%rd26+4];
	setp.ge.s32 	%p5, %r56, %r8;
	@%p5 bra 	$L__BB0_45;
	ld.param.u64 	%rd43, [_Z21sparseMatrixMulKernelPKiS0_PKfS0_S0_S2_Pfii_param_2];
	cvta.to.global.u64 	%rd27, %rd43;
	add.s64 	%rd7, %rd27, %rd22;
	add.s32 	%r31, %r56, 1;
	max.s32 	%r32, %r8, %r31;
	sub.s32 	%r9, %r32, %r56;
	sub.s32 	%r33, %r56, %r32;
	setp.gt.u32 	%p6, %r33, -8;
	@%p6 bra 	$L__BB0_24;
	and.b32  	%r34, %r9, -8;
	neg.s32 	%r54, %r34;
$L__BB0_7:
	.pragma "nounroll";
	mul.wide.s32 	%rd29, %r56, 4;
	add.s64 	%rd8, %rd4, %rd29;
	add.s64 	%rd9, %rd5, %rd29;
	ld.global.u32 	%r35, [%rd8+-16];
	setp.ne.s32 	%p7, %r35, %r52;
	@%p7 bra 	$L__BB0_9;
	ld.global.f32 	%f43, [%rd7];
	ld.global.f32 	%f44, [%rd9+-16];
	fma.rn.f32 	%f77, %f43, %f44, %f77;
$L__BB0_9:
	ld.global.u32 	%r36, [%rd8+-12];
	setp.ne.s32 	%p8, %r36, %r52;
	@%p8 bra 	$L__BB0_11;
	ld.global.f32 	%f45, [%rd7];
	ld.global.f32 	%f46, [%rd9+-12];
	fma.rn.f32 	%f77, %f45, %f46, %f77;
$L__BB0_11:
	ld.global.u32 	%r37, [%rd8+-8];
	setp.ne.s32 	%p9, %r37, %r52;
	@%p9 bra 	$L__BB0_13;
	ld.global.f32 	%f47, [%rd7];
	ld.global.f32 	%f48, [%rd9+-8];
	fma.rn.f32 	%f77, %f47, %f48, %f77;
$L__BB0_13:
	ld.global.u32 	%r38, [%rd8+-4];
	setp.ne.s32 	%p10, %r38, %r52;
	@%p10 bra 	$L__BB0_15;
	ld.global.f32 	%f49, [%rd7];
	ld.global.f32 	%f50, [%rd9+-4];
	fma.rn.f32 	%f77, %f49, %f50, %f77;
$L__BB0_15:
	ld.global.u32 	%r39, [%rd8];
	setp.ne.s32 	%p11, %r39, %r52;
	@%p11 bra 	$L__BB0_17;
	ld.global.f32 	%f51, [%rd7];
	ld.global.f32 	%f52, [%rd9];
	fma.rn.f32 	%f77, %f51, %f52, %f77;
$L__BB0_17:
	ld.global.u32 	%r40, [%rd8+4];
	setp.ne.s32 	%p12, %r40, %r52;
	@%p12 bra 	$L__BB0_19;
	ld.global.f32 	%f53, [%rd7];
	ld.global.f32 	%f54, [%rd9+4];
	fma.rn.f32 	%f77, %f53, %f54, %f77;
$L__BB0_19:
	ld.global.u32 	%r41, [%rd8+8];
	setp.ne.s32 	%p13, %r41, %r52;
	@%p13 bra 	$L__BB0_21;
	ld.global.f32 	%f55, [%rd7];
	ld.global.f32 	%f56, [%rd9+8];
	fma.rn.f32 	%f77, %f55, %f56, %f77;
$L__BB0_21:
	ld.global.u32 	%r42, [%rd8+12];
	setp.ne.s32 	%p14, %r42, %r52;
	@%p14 bra 	$L__BB0_23;
	ld.global.f32 	%f57, [%rd7];
	ld.global.f32 	%f58, [%rd9+12];
	fma.rn.f32 	%f77, %f57, %f58, %f77;
$L__BB0_23:
	add.s32 	%r56, %r56, 8;
	add.s32 	%r54, %r54, 8;
	setp.ne.s32 	%p15, %r54, 0;
	@%p15 bra 	$L__BB0_7;
$L__BB0_24:
	and.b32  	%r16, %r9, 7;
	setp.eq.s32 	%p16, %r16, 0;
	@%p16 bra 	$L__BB0_45;
	setp.lt.u32 	%p17, %r16, 4;
	@%p17 bra 	$L__BB0_35;
	mul.wide.s32 	%rd30, %r56, 4;
	add.s64 	%rd10, %rd2, %rd30;
	ld.global.u32 	%r43, [%rd10];
	setp.ne.s32 	%p18, %r43, %r52;
	add.s64 	%rd11, %rd1, %rd30;
	@%p18 bra 	$L__BB0_28;
	ld.global.f32 	%f60, [%rd7];
	ld.global.f32 	%f61, [%rd11];
	fma.rn.f32 	%f77, %f60, %f61, %f77;
$L__BB0_28:
	ld.global.u32 	%r44, [%rd10+4];
	setp.ne.s32 	%p19, %r44, %r52;
	@%p19 bra 	$L__BB0_30;
	ld.global.f32 	%f62, [%rd7];
	ld.global.f32 	%f63, [%rd11+4];
	fma.rn.f32 	%f77, %f62, %f63, %f77;
$L__BB0_30:
	ld.global.u32 	%r45, [%rd10+8];
	setp.ne.s32 	%p20, %r45, %r52;
	@%p20 bra 	$L__BB0_32;
	ld.global.f32 	%f64, [%rd7];
	ld.global.f32 	%f65, [%rd11+8];
	fma.rn.f32 	%f77, %f64, %f65, %f77;
$L__BB0_32:
	ld.global.u32 	%r46, [%rd10+12];
	setp.ne.s32 	%p21, %r46, %r52;
	@%p21 bra 	$L__BB0_34;
	ld.global.f32 	%f66, [%rd7];
	ld.global.f32 	%f67, [%rd11+12];
	fma.rn.f32 	%f77, %f66, %f67, %f77;
$L__BB0_34:
	add.s32 	%r56, %r56, 4;
$L__BB0_35:
	and.b32  	%r19, %r9, 3;
	setp.eq.s32 	%p22, %r19, 0;
	@%p22 bra 	$L__BB0_45;
	setp.eq.s32 	%p23, %r19, 1;
	@%p23 bra 	$L__BB0_42;
	mul.wide.s32 	%rd31, %r56, 4;
	add.s64 	%rd12, %rd2, %rd31;
	ld.global.u32 	%r47, [%rd12];
	setp.ne.s32 	%p24, %r47, %r52;
	@%p24 bra 	$L__BB0_39;
	ld.global.f32 	%f69, [%rd7];
	add.s64 	%rd33, %rd1, %rd31;
	ld.global.f32 	%f70, [%rd33];
	fma.rn.f32 	%f77, %f69, %f70, %f77;
$L__BB0_39:
	ld.global.u32 	%r48, [%rd12+4];
	setp.ne.s32 	%p25, %r48, %r52;
	@%p25 bra 	$L__BB0_41;
	ld.global.f32 	%f71, [%rd7];
	add.s64 	%rd35, %rd1, %rd31;
	ld.global.f32 	%f72, [%rd35+4];
	fma.rn.f32 	%f77, %f71, %f72, %f77;
$L__BB0_41:
	add.s32 	%r56, %r56, 2;
$L__BB0_42:
	and.b32  	%r49, %r9, 1;
	setp.eq.b32 	%p26, %r49, 1;
	not.pred 	%p27, %p26;
	@%p27 bra 	$L__BB0_45;
	mul.wide.s32 	%rd36, %r56, 4;
	add.s64 	%rd37, %rd2, %rd36;
	ld.global.u32 	%r50, [%rd37];
	setp.ne.s32 	%p28, %r50, %r52;
	@%p28 bra 	$L__BB0_45;
	ld.global.f32 	%f73, [%rd7];
	add.s64 	%rd39, %rd1, %rd36;
	ld.global.f32 	%f74, [%rd39];
	fma.rn.f32 	%f77, %f73, %f74, %f77;
$L__BB0_45:
	add.s32 	%r53, %r53, 1;
	setp.lt.s32 	%p29, %r53, %r5;
	@%p29 bra 	$L__BB0_4;
$L__BB0_46:
	ld.param.u64 	%rd45, [_Z21sparseMatrixMulKernelPKiS0_PKfS0_S0_S2_Pfii_param_6];
	add.s32 	%r51, %r52, %r2;
	cvta.to.global.u64 	%rd40, %rd45;
	mul.wide.s32 	%rd41, %r51, 4;
	add.s64 	%rd42, %rd40, %rd41;
	st.global.f32 	[%rd42], %f77;
	add.s32 	%r52, %r52, 1;
	setp.ne.s32 	%p30, %r52, %r24;
	@%p30 bra 	$L__BB0_2;
$L__BB0_47:
	ret;

}


// ===== COMPILED SASS (sm_100) =====

	.target	sm_100

	.elftype	@"ET_EXEC"


//--------------------- .note.nv.tkinfo           --------------------------
	.section	.note.nv.tkinfo,"",@"SHT_NOTE"
	.sectionflags	@"SHF_NOTE_NV_TKINFO"
	.tkinfo
        /*0018*/ 	.word	0x00000002
        /*0030*/ 	.string	""
        /*0030*/ 	.string	"ptxas"
        /*0030*/ 	.string	"Cuda compilation tools, release 13.0, V13.0.88"
        /*0030*/ 	.string	"Build cuda_13.0.r13.0/compiler.36424714_0"
        /*0030*/ 	.string	"-arch sm_100 -m 64 "



//--------------------- .note.nv.cuinfo           --------------------------
	.section	.note.nv.cuinfo,"",@"SHT_NOTE"
	.sectionflags	@"SHF_NOTE_NV_CUINFO"
        /*0018*/ 	.short	0x0002
        /*001a*/ 	.short	0x0064
        /*001c*/ 	.short	0x0082
	.zero		2


//--------------------- .nv.info                  --------------------------
	.section	.nv.info,"",@"SHT_CUDA_INFO"
	.align	4


	//----- nvinfo : EIATTR_REGCOUNT
	.align		4
        /*0000*/ 	.byte	0x04, 0x2f
        /*0002*/ 	.short	(.L_1 - .L_0)
	.align		4
.L_0:
        /*0004*/ 	.word	index@(_Z21sparseMatrixMulKernelPKiS0_PKfS0_S0_S2_Pfii)
        /*0008*/ 	.word	0x00000020


	//----- nvinfo : EIATTR_FRAME_SIZE
	.align		4
.L_1:
        /*000c*/ 	.byte	0x04, 0x11
        /*000e*/ 	.short	(.L_3 - .L_2)
	.align		4
.L_2:
        /*0010*/ 	.word	index@(_Z21sparseMatrixMulKernelPKiS0_PKfS0_S0_S2_Pfii)
        /*0014*/ 	.word	0x00000000


	//----- nvinfo : EIATTR_MIN_STACK_SIZE
	.align		4
.L_3:
        /*0018*/ 	.byte	0x04, 0x12
        /*001a*/ 	.short	(.L_5 - .L_4)
	.align		4
.L_4:
        /*001c*/ 	.word	index@(_Z21sparseMatrixMulKernelPKiS0_PKfS0_S0_S2_Pfii)
        /*0020*/ 	.word	0x00000000
.L_5:


//--------------------- .nv.compat                --------------------------
	.section	.nv.compat,"",@"SHT_CUDA_COMPAT_INFO"
	.align	4
        /*0000*/ 	.byte	0x02, 0x09, 0x00, 0x00, 0x02, 0x02, 0x01, 0x00, 0x02, 0x05, 0x05, 0x00, 0x03, 0x07, 0x01, 0x01
        /*0010*/ 	.byte	0x02, 0x03, 0x00, 0x00, 0x02, 0x06, 0x01, 0x00, 0x04, 0x0b, 0x08, 0x00, 0x09, 0x00, 0x00, 0x00
        /*0020*/ 	.byte	0x00, 0x00, 0x00, 0x00


//--------------------- .nv.info._Z21sparseMatrixMulKernelPKiS0_PKfS0_S0_S2_Pfii --------------------------
	.section	.nv.info._Z21sparseMatrixMulKernelPKiS0_PKfS0_S0_S2_Pfii,"",@"SHT_CUDA_INFO"
	.sectionflags	@""
	.align	4


	//----- nvinfo : EIATTR_CUDA_API_VERSION
	.align		4
        /*0000*/ 	.byte	0x04, 0x37
        /*0002*/ 	.short	(.L_7 - .L_6)
.L_6:
        /*0004*/ 	.word	0x00000082


	//----- nvinfo : EIATTR_KPARAM_INFO
	.align		4
.L_7:
        /*0008*/ 	.byte	0x04, 0x17
        /*000a*/ 	.short	(.L_9 - .L_8)
.L_8:
        /*000c*/ 	.word	0x00000000
        /*0010*/ 	.short	0x0008
        /*0012*/ 	.short	0x003c
        /*0014*/ 	.byte	0x00, 0xf0, 0x11, 0x00


	//----- nvinfo : EIATTR_KPARAM_INFO
	.align		4
.L_9:
        /*0018*/ 	.byte	0x04, 0x17
        /*001a*/ 	.short	(.L_11 - .L_10)
.L_10:
        /*001c*/ 	.word	0x00000000
        /*0020*/ 	.short	0x0007
        /*0022*/ 	.short	0x0038
        /*0024*/ 	.byte	0x00, 0xf0, 0x11, 0x00


	//----- nvinfo : EIATTR_KPARAM_INFO
	.align		4
.L_11:
        /*0028*/ 	.byte	0x04, 0x17
        /*002a*/ 	.short	(.L_13 - .L_12)
.L_12:
        /*002c*/ 	.word	0x00000000
        /*0030*/ 	.short	0x0006
        /*0032*/ 	.short	0x0030
        /*0034*/ 	.byte	0x00, 0xf5, 0x21, 0x00


	//----- nvinfo : EIATTR_KPARAM_INFO
	.align		4
.L_13:
        /*0038*/ 	.byte	0x04, 0x17
        /*003a*/ 	.short	(.L_15 - .L_14)
.L_14:
        /*003c*/ 	.word	0x00000000
        /*0040*/ 	.short	0x0005
        /*0042*/ 	.short	0x0028
        /*0044*/ 	.byte	0x00, 0xf5, 0x21, 0x00


	//----- nvinfo : EIATTR_KPARAM_INFO
	.align		4
.L_15:
        /*0048*/ 	.byte	0x04, 0x17
        /*004a*/ 	.short	(.L_17 - .L_16)
.L_16:
        /*004c*/ 	.word	0x00000000
        /*0050*/ 	.short	0x0004
        /*0052*/ 	.short	0x0020
        /*0054*/ 	.byte	0x00, 0xf5, 0x21, 0x00


	//----- nvinfo : EIATTR_KPARAM_INFO
	.align		4
.L_17:
        /*0058*/ 	.byte	0x04, 0x17
        /*005a*/ 	.short	(.L_19 - .L_18)
.L_18:
        /*005c*/ 	.word	0x00000000
        /*0060*/ 	.short	0x0003
        /*0062*/ 	.short	0x0018
        /*0064*/ 	.byte	0x00, 0xf5, 0x21, 0x00


	//----- nvinfo : EIATTR_KPARAM_INFO
	.align		4
.L_19:
        /*0068*/ 	.byte	0x04, 0x17
        /*006a*/ 	.short	(.L_21 - .L_20)
.L_20:
        /*006c*/ 	.word	0x00000000
        /*0070*/ 	.short	0x0002
        /*0072*/ 	.short	0x0010
        /*0074*/ 	.byte	0x00, 0xf5, 0x21, 0x00


	//----- nvinfo : EIATTR_KPARAM_INFO
	.align		4
.L_21:
        /*0078*/ 	.byte	0x04, 0x17
        /*007a*/ 	.short	(.L_23 - .L_22)
.L_22:
        /*007c*/ 	.word	0x00000000
        /*0080*/ 	.short	0x0001
        /*0082*/ 	.short	0x0008
        /*0084*/ 	.byte	0x00, 0xf5, 0x21, 0x00


	//----- nvinfo : EIATTR_KPARAM_INFO
	.align		4
.L_23:
        /*0088*/ 	.byte	0x04, 0x17
        /*008a*/ 	.short	(.L_25 - .L_24)
.L_24:
        /*008c*/ 	.word	0x00000000
        /*0090*/ 	.short	0x0000
        /*0092*/ 	.short	0x0000
        /*0094*/ 	.byte	0x00, 0xf5, 0x21, 0x00


	//----- nvinfo : EIATTR_SPARSE_MMA_MASK
	.align		4
.L_25:
        /*0098*/ 	.byte	0x03, 0x50
        /*009a*/ 	.short	0x0000


	//----- nvinfo : EIATTR_MAXREG_COUNT
	.align		4
        /*009c*/ 	.byte	0x03, 0x1b
        /*009e*/ 	.short	0x00ff


	//----- nvinfo : EIATTR_MERCURY_ISA_VERSION
	.align		4
        /*00a0*/ 	.byte	0x03, 0x5f
        /*00a2*/ 	.short	0x0101


	//----- nvinfo : EIATTR_VRC_CTA_INIT_COUNT
	.align		4
        /*00a4*/ 	.byte	0x02, 0x4a
	.zero		1
	.zero		1


	//----- nvinfo : EIATTR_EXIT_INSTR_OFFSETS
	.align		4
        /*00a8*/ 	.byte	0x04, 0x1c
        /*00aa*/ 	.short	(.L_27 - .L_26)


	//   ....[0]....
.L_26:
        /*00ac*/ 	.word	0x00000080


	//   ....[1]....
        /*00b0*/ 	.word	0x00000b10


	//----- nvinfo : EIATTR_CRS_STACK_SIZE
	.align		4
.L_27:
        /*00b4*/ 	.byte	0x04, 0x1e
        /*00b6*/ 	.short	(.L_29 - .L_28)
.L_28:
        /*00b8*/ 	.word	0x00000000


	//----- nvinfo : EIATTR_CBANK_PARAM_SIZE
	.align		4
.L_29:
        /*00bc*/ 	.byte	0x03, 0x19
        /*00be*/ 	.short	0x0040


	//----- nvinfo : EIATTR_PARAM_CBANK
	.align		4
        /*00c0*/ 	.byte	0x04, 0x0a
        /*00c2*/ 	.short	(.L_31 - .L_30)
	.align		4
.L_30:
        /*00c4*/ 	.word	index@(.nv.constant0._Z21sparseMatrixMulKernelPKiS0_PKfS0_S0_S2_Pfii)
        /*00c8*/ 	.short	0x0380
        /*00ca*/ 	.short	0x0040


	//----- nvinfo : EIATTR_SW_WAR
	.align		4
.L_31:
        /*00cc*/ 	.byte	0x04, 0x36
        /*00ce*/ 	.short	(.L_33 - .L_32)
.L_32:
        /*00d0*/ 	.word	0x00000008
.L_33:


//--------------------- .nv.callgraph             --------------------------
	.section	.nv.callgraph,"",@"SHT_CUDA_CALLGRAPH"
	.align	4
	.sectionentsize	8
	.align		4
        /*0000*/ 	.word	0x00000000
	.align		4
        /*0004*/ 	.word	0xffffffff
	.align		4
        /*0008*/ 	.word	0x00000000
	.align		4
        /*000c*/ 	.word	0xfffffffe
	.align		4
        /*0010*/ 	.word	0x00000000
	.align		4
        /*0014*/ 	.word	0xfffffffd
	.align		4
        /*0018*/ 	.word	0x00000000
	.align		4
        /*001c*/ 	.word	0xfffffffc


//--------------------- .text._Z21sparseMatrixMulKernelPKiS0_PKfS0_S0_S2_Pfii --------------------------
	.section	.text._Z21sparseMatrixMulKernelPKiS0_PKfS0_S0_S2_Pfii,"ax",@progbits
	.align	128
        .global         _Z21sparseMatrixMulKernelPKiS0_PKfS0_S0_S2_Pfii
        .type           _Z21sparseMatrixMulKernelPKiS0_PKfS0_S0_S2_Pfii,@function
        .size           _Z21sparseMatrixMulKernelPKiS0_PKfS0_S0_S2_Pfii,(.L_x_14 - _Z21sparseMatrixMulKernelPKiS0_PKfS0_S0_S2_Pfii)
        .other          _Z21sparseMatrixMulKernelPKiS0_PKfS0_S0_S2_Pfii,@"STO_CUDA_ENTRY STV_DEFAULT"
_Z21sparseMatrixMulKernelPKiS0_PKfS0_S0_S2_Pfii:
.text._Z21sparseMatrixMulKernelPKiS0_PKfS0_S0_S2_Pfii:
[----:B------:R-:W-:Y:S01]  /*0000*/  LDC R1, c[0x0][0x37c] ;  /* 0x0000df00ff017b82 */ /* 0x000fe20000000800 */
[----:B------:R-:W0:Y:S07]  /*0010*/  S2R R0, SR_TID.X ;  /* 0x0000000000007919 */ /* 0x000e2e0000002100 */
[----:B------:R-:W0:Y:S08]  /*0020*/  S2UR UR4, SR_CTAID.X ;  /* 0x00000000000479c3 */ /* 0x000e300000002500 */
[----:B------:R-:W0:Y:S08]  /*0030*/  LDC R7, c[0x0][0x360] ;  /* 0x0000d800ff077b82 */ /* 0x000e300000000800 */
[----:B------:R-:W1:Y:S01]  /*0040*/  LDC.64 R2, c[0x0][0x3b8] ;  /* 0x0000ee00ff027b82 */ /* 0x000e620000000a00 */
[----:B0-----:R-:W-:Y:S01]  /*0050*/  IMAD R7, R7, UR4, R0 ;  /* 0x0000000407077c24 */ /* 0x001fe2000f8e0200 */
[----:B-1----:R-:W-:-:S04]  /*0060*/  ISETP.GE.AND P0, PT, R3, 0x1, PT ;  /* 0x000000010300780c */ /* 0x002fc80003f06270 */
[----:B------:R-:W-:-:S13]  /*0070*/  ISETP.GE.OR P0, PT, R7, R2, !P0 ;  /* 0x000000020700720c */ /* 0x000fda0004706670 */
[----:B------:R-:W-:Y:S05]  /*0080*/  @P0 EXIT ;  /* 0x000000000000094d */ /* 0x000fea0003800000 */
[----:B------:R-:W0:Y:S01]  /*0090*/  LDC.64 R2, c[0x0][0x380] ;  /* 0x0000e000ff027b82 */ /* 0x000e220000000a00 */
[----:B------:R-:W1:Y:S01]  /*00a0*/  LDCU.128 UR8, c[0x0][0x3a0] ;  /* 0x00007400ff0877ac */ /* 0x000e620008000c00 */
[----:B------:R-:W2:Y:S01]  /*00b0*/  LDCU.64 UR12, c[0x0][0x358] ;  /* 0x00006b00ff0c77ac */ /* 0x000ea20008000a00 */
[----:B------:R-:W-:Y:S01]  /*00c0*/  UMOV UR4, URZ ;  /* 0x000000ff00047c82 */ /* 0x000fe20008000000 */
[----:B-1----:R-:W-:Y:S02]  /*00d0*/  UIADD3 UR7, UP0, UPT, UR8, 0x10, URZ ;  /* 0x0000001008077890 */ /* 0x002fe4000ff1e0ff */
[----:B------:R-:W-:Y:S02]  /*00e0*/  UIADD3 UR5, UP1, UPT, UR10, 0x10, URZ ;  /* 0x000000100a057890 */ /* 0x000fe4000ff3e0ff */
[----:B------:R-:W-:Y:S01]  /*00f0*/  UIADD3.X UR8, UPT, UPT, URZ, UR9, URZ, UP0, !UPT ;  /* 0x00000009ff087290 */ /* 0x000fe200087fe4ff */
[----:B0-----:R-:W-:Y:S01]  /*0100*/  IMAD.WIDE R2, R7, 0x4, R2 ;  /* 0x0000000407027825 */ /* 0x001fe200078e0202 */
[----:B--2---:R-:W-:-:S12]  /*0110*/  UIADD3.X UR6, UPT, UPT, URZ, UR11, URZ, UP1, !UPT ;  /* 0x0000000bff067290 */ /* 0x004fd80008ffe4ff */
.L_x_12:
[----:B------:R-:W2:Y:S04]  /*0120*/  LDG.E R9, desc[UR12][R2.64] ;  /* 0x0000000c02097981 */ /* 0x000ea8000c1e1900 */
[----:B------:R-:W2:Y:S01]  /*0130*/  LDG.E R0, desc[UR12][R2.64+0x4] ;  /* 0x0000040c02007981 */ /* 0x000ea2000c1e1900 */
[----:B------:R-:W-:Y:S01]  /*0140*/  BSSY.RECONVERGENT B1, `(.L_x_0) ;  /* 0x0000094000017945 */ /* 0x000fe20003800200 */
[----:B0-----:R-:W-:Y:S01]  /*0150*/  HFMA2 R6, -RZ, RZ, 0, 0 ;  /* 0x00000000ff067431 */ /* 0x001fe200000001ff */
[----:B--2---:R-:W-:-:S13]  /*0160*/  ISETP.GE.AND P0, PT, R9, R0, PT ;  /* 0x000000000900720c */ /* 0x004fda0003f06270 */
[----:B------:R-:W-:Y:S05]  /*0170*/  @P0 BRA `(.L_x_1) ;  /* 0x0000000800400947 */ /* 0x000fea0003800000 */
[----:B------:R-:W-:-:S07]  /*0180*/  MOV R6, RZ ;  /* 0x000000ff00067202 */ /* 0x000fce0000000f00 */
.L_x_11:
[----:B------:R-:W0:Y:S08]  /*0190*/  LDC.64 R4, c[0x0][0x388] ;  /* 0x0000e200ff047b82 */ /* 0x000e300000000a00 */
[----:B------:R-:W1:Y:S01]  /*01a0*/  LDC.64 R10, c[0x0][0x398] ;  /* 0x0000e600ff0a7b82 */ /* 0x000e620000000a00 */
[----:B0-----:R-:W-:-:S06]  /*01b0*/  IMAD.WIDE R4, R9, 0x4, R4 ;  /* 0x0000000409047825 */ /* 0x001fcc00078e0204 */
[----:B------:R-:W1:Y:S02]  /*01c0*/  LDG.E R5, desc[UR12][R4.64] ;  /* 0x0000000c04057981 */ /* 0x000e64000c1e1900 */
[----:B-1----:R-:W-:-:S05]  /*01d0*/  IMAD.WIDE R10, R5, 0x4, R10 ;  /* 0x00000004050a7825 */ /* 0x002fca00078e020a */
[----:B------:R-:W2:Y:S04]  /*01e0*/  LDG.E R8, desc[UR12][R10.64] ;  /* 0x0000000c0a087981 */ /* 0x000ea8000c1e1900 */
[----:B------:R-:W2:Y:S01]  /*01f0*/  LDG.E R15, desc[UR12][R10.64+0x4] ;  /* 0x0000040c0a0f7981 */ /* 0x000ea2000c1e1900 */
[----:B------:R-:W-:Y:S01]  /*0200*/  IMAD.MOV.U32 R13, RZ, RZ, R9 ;  /* 0x000000ffff0d7224 */ /* 0x000fe200078e0009 */
[----:B------:R-:W-:Y:S01]  /*0210*/  IADD3 R9, PT, PT, R9, 0x1, RZ ;  /* 0x0000000109097810 */ /* 0x000fe20007ffe0ff */
[----:B------:R-:W-:Y:S03]  /*0220*/  BSSY.RECONVERGENT B0, `(.L_x_2) ;  /* 0x0000084000007945 */ /* 0x000fe60003800200 */
[----:B------:R-:W-:-:S02]  /*0230*/  ISETP.GE.AND P0, PT, R9, R0, PT ;  /* 0x000000000900720c */ /* 0x000fc40003f06270 */
[----:B--2---:R-:W-:-:S13]  /*0240*/  ISETP.GE.AND P1, PT, R8, R15, PT ;  /* 0x0000000f0800720c */ /* 0x004fda0003f26270 */
[----:B------:R-:W-:Y:S05]  /*0250*/  @P1 BRA `(.L_x_3) ;  /* 0x0000000800001947 */ /* 0x000fea0003800000 */
[C---:B------:R-:W-:Y:S01]  /*0260*/  VIADDMNMX R11, R8.reuse, 0x1, R15, !PT ;  /* 0x00000001080b7846 */ /* 0x040fe2000780010f */
[----:B------:R-:W0:Y:S01]  /*0270*/  LDC.64 R4, c[0x0][0x390] ;  /* 0x0000e400ff047b82 */ /* 0x000e220000000a00 */
[----:B------:R-:W-:Y:S02]  /*0280*/  BSSY.RECONVERGENT B2, `(.L_x_4) ;  /* 0x000003b000027945 */ /* 0x000fe40003800200 */
[C---:B------:R-:W-:Y:S01]  /*0290*/  IADD3 R10, PT, PT, -R8.reuse, R11, RZ ;  /* 0x0000000b080a7210 */ /* 0x040fe20007ffe1ff */
[----:B------:R-:W-:-:S03]  /*02a0*/  IMAD.IADD R12, R8, 0x1, -R11 ;  /* 0x00000001080c7824 */ /* 0x000fc600078e0a0b */
[----:B------:R-:W-:Y:S02]  /*02b0*/  LOP3.LUT P1, R18, R10, 0x7, RZ, 0xc0, !PT ;  /* 0x000000070a127812 */ /* 0x000fe4000782c0ff */
[----:B------:R-:W-:Y:S01]  /*02c0*/  ISETP.GT.U32.AND P2, PT, R12, -0x8, PT ;  /* 0xfffffff80c00780c */ /* 0x000fe20003f44070 */
[----:B0-----:R-:W-:-:S12]  /*02d0*/  IMAD.WIDE R4, R13, 0x4, R4 ;  /* 0x000000040d047825 */ /* 0x001fd800078e0204 */
[----:B------:R-:W-:Y:S05]  /*02e0*/  @P2 BRA `(.L_x_5) ;  /* 0x0000000000d02947 */ /* 0x000fea0003800000 */
[----:B------:R-:W-:-:S05]  /*02f0*/  LOP3.LUT R11, R10, 0xfffffff8, RZ, 0xc0, !PT ;  /* 0xfffffff80a0b7812 */ /* 0x000fca00078ec0ff */
[----:B------:R-:W-:-:S07]  /*0300*/  IMAD.MOV R11, RZ, RZ, -R11 ;  /* 0x000000ffff0b7224 */ /* 0x000fce00078e0a0b */
.L_x_6:
[----:B------:R-:W-:Y:S01]  /*0310*/  MOV R12, UR7 ;  /* 0x00000007000c7c02 */ /* 0x000fe20008000f00 */
[----:B------:R-:W-:-:S04]  /*0320*/  IMAD.U32 R13, RZ, RZ, UR8 ;  /* 0x00000008ff0d7e24 */ /* 0x000fc8000f8e00ff */
[----:B------:R-:W-:-:S05]  /*0330*/  IMAD.WIDE R12, R8, 0x4, R12 ;  /* 0x00000004080c7825 */ /* 0x000fca00078e020c */
[----:B------:R-:W2:Y:S04]  /*0340*/  LDG.E R14, desc[UR12][R12.64+-0x10] ;  /* 0xfffff00c0c0e7981 */ /* 0x000ea8000c1e1900 */
[----:B------:R-:W3:Y:S04]  /*0350*/  LDG.E R16, desc[UR12][R12.64+-0xc] ;  /* 0xfffff40c0c107981 */ /* 0x000ee8000c1e1900 */
[----:B------:R-:W4:Y:S01]  /*0360*/  LDG.E R17, desc[UR12][R12.64+-0x8] ;  /* 0xfffff80c0c117981 */ /* 0x000f22000c1e1900 */
[----:B------:R-:W-:-:S03]  /*0370*/  IMAD.U32 R15, RZ, RZ, UR6 ;  /* 0x00000006ff0f7e24 */ /* 0x000fc6000f8e00ff */
[----:B------:R-:W5:Y:S04]  /*0380*/  LDG.E R20, desc[UR12][R12.64+-0x4] ;  /* 0xfffffc0c0c147981 */ /* 0x000f68000c1e1900 */
[----:B------:R-:W5:Y:S04]  /*0390*/  LDG.E R22, desc[UR12][R12.64] ;  /* 0x0000000c0c167981 */ /* 0x000f68000c1e1900 */
[----:B------:R-:W5:Y:S04]  /*03a0*/  LDG.E R23, desc[UR12][R12.64+0x4] ;  /* 0x0000040c0c177981 */ /* 0x000f68000c1e1900 */
[----:B------:R-:W5:Y:S04]  /*03b0*/  LDG.E R24, desc[UR12][R12.64+0x8] ;  /* 0x0000080c0c187981 */ /* 0x000f68000c1e1900 */
[----:B------:R-:W5:Y:S01]  /*03c0*/  LDG.E R25, desc[UR12][R12.64+0xc] ;  /* 0x00000c0c0c197981 */ /* 0x000f62000c1e1900 */
[----:B--2---:R-:W-:-:S02]  /*03d0*/  ISETP.NE.AND P5, PT, R14, UR4, PT ;  /* 0x000000040e007c0c */ /* 0x004fc4000bfa5270 */
[----:B------:R-:W-:Y:S02]  /*03e0*/  MOV R14, UR5 ;  /* 0x00000005000e7c02 */ /* 0x000fe40008000f00 */
[----:B---3--:R-:W-:-:S03]  /*03f0*/  ISETP.NE.AND P6, PT, R16, UR4, PT ;  /* 0x0000000410007c0c */ /* 0x008fc6000bfc5270 */
[----:B------:R-:W-:Y:S01]  /*0400*/  IMAD.WIDE R14, R8, 0x4, R14 ;  /* 0x00000004080e7825 */ /* 0x000fe200078e020e */
[----:B----4-:R-:W-:-:S05]  /*0410*/  ISETP.NE.AND P2, PT, R17, UR4, PT ;  /* 0x0000000411007c0c */ /* 0x010fca000bf45270 */
[----:B------:R-:W2:Y:S04]  /*0420*/  @!P5 LDG.E R17, desc[UR12][R4.64] ;  /* 0x0000000c0411d981 */ /* 0x000ea8000c1e1900 */
[----:B------:R-:W2:Y:S04]  /*0430*/  @!P5 LDG.E R16, desc[UR12][R14.64+-0x10] ;  /* 0xfffff00c0e10d981 */ /* 0x000ea8000c1e1900 */
[----:B------:R-:W3:Y:S04]  /*0440*/  @!P6 LDG.E R27, desc[UR12][R4.64] ;  /* 0x0000000c041be981 */ /* 0x000ee8000c1e1900 */
[----:B------:R-:W3:Y:S04]  /*0450*/  @!P6 LDG.E R19, desc[UR12][R14.64+-0xc] ;  /* 0xfffff40c0e13e981 */ /* 0x000ee8000c1e1900 */
[----:B------:R-:W4:Y:S04]  /*0460*/  @!P2 LDG.E R29, desc[UR12][R4.64] ;  /* 0x0000000c041da981 */ /* 0x000f28000c1e1900 */
[----:B------:R-:W4:Y:S01]  /*0470*/  @!P2 LDG.E R21, desc[UR12][R14.64+-0x8] ;  /* 0xfffff80c0e15a981 */ /* 0x000f22000c1e1900 */
[----:B-----5:R-:W-:-:S02]  /*0480*/  ISETP.NE.AND P3, PT, R20, UR4, PT ;  /* 0x0000000414007c0c */ /* 0x020fc4000bf65270 */
[----:B------:R-:W-:-:S13]  /*0490*/  ISETP.NE.AND P4, PT, R22, UR4, PT ;  /* 0x0000000416007c0c */ /* 0x000fda000bf85270 */
[----:B------:R-:W5:Y:S01]  /*04a0*/  @!P4 LDG.E R13, desc[UR12][R14.64] ;  /* 0x0000000c0e0dc981 */ /* 0x000f62000c1e1900 */
[----:B--2---:R-:W-:Y:S01]  /*04b0*/  @!P5 FFMA R6, R17, R16, R6 ;  /* 0x000000101106d223 */ /* 0x004fe20000000006 */
[----:B------:R-:W-:Y:S02]  /*04c0*/  ISETP.NE.AND P5, PT, R23, UR4, PT ;  /* 0x0000000417007c0c */ /* 0x000fe4000bfa5270 */
[----:B------:R-:W2:Y:S01]  /*04d0*/  @!P3 LDG.E R17, desc[UR12][R14.64+-0x4] ;  /* 0xfffffc0c0e11b981 */ /* 0x000ea2000c1e1900 */
[----:B---3--:R-:W-:Y:S01]  /*04e0*/  @!P6 FFMA R6, R27, R19, R6 ;  /* 0x000000131b06e223 */ /* 0x008fe20000000006 */
[----:B------:R-:W-:Y:S02]  /*04f0*/  ISETP.NE.AND P6, PT, R24, UR4, PT ;  /* 0x0000000418007c0c */ /* 0x000fe4000bfc5270 */
[----:B------:R-:W2:Y:S07]  /*0500*/  @!P3 LDG.E R27, desc[UR12][R4.64] ;  /* 0x0000000c041bb981 */ /* 0x000eae000c1e1900 */
[----:B------:R-:W3:Y:S01]  /*0510*/  @!P5 LDG.E R19, desc[UR12][R14.64+0x4] ;  /* 0x0000040c0e13d981 */ /* 0x000ee2000c1e1900 */
[----:B----4-:R-:W-:Y:S01]  /*0520*/  @!P2 FFMA R6, R29, R21, R6 ;  /* 0x000000151d06a223 */ /* 0x010fe20000000006 */
[----:B------:R-:W-:-:S02]  /*0530*/  ISETP.NE.AND P2, PT, R25, UR4, PT ;  /* 0x0000000419007c0c */ /* 0x000fc4000bf45270 */
[----:B------:R-:W3:Y:S04]  /*0540*/  @!P5 LDG.E R29, desc[UR12][R4.64] ;  /* 0x0000000c041dd981 */ /* 0x000ee8000c1e1900 */
[----:B------:R-:W5:Y:S04]  /*0550*/  @!P4 LDG.E R25, desc[UR12][R4.64] ;  /* 0x0000000c0419c981 */ /* 0x000f68000c1e1900 */
[----:B------:R-:W4:Y:S04]  /*0560*/  @!P6 LDG.E R21, desc[UR12][R14.64+0x8] ;  /* 0x0000080c0e15e981 */ /* 0x000f28000c1e1900 */
[----:B------:R-:W4:Y:S04]  /*0570*/  @!P6 LDG.E R12, desc[UR12][R4.64] ;  /* 0x0000000c040ce981 */ /* 0x000f28000c1e1900 */
[----:B------:R-:W4:Y:S04]  /*0580*/  @!P2 LDG.E R23, desc[UR12][R14.64+0xc] ;  /* 0x00000c0c0e17a981 */ /* 0x000f28000c1e1900 */
[----:B------:R-:W4:Y:S01]  /*0590*/  @!P2 LDG.E R16, desc[UR12][R4.64] ;  /* 0x0000000c0410a981 */ /* 0x000f22000c1e1900 */
[----:B------:R-:W-:Y:S01]  /*05a0*/  IADD3 R11, PT, PT, R11, 0x8, RZ ;  /* 0x000000080b0b7810 */ /* 0x000fe20007ffe0ff */
[----:B------:R-:W-:-:S02]  /*05b0*/  VIADD R8, R8, 0x8 ;  /* 0x0000000808087836 */ /* 0x000fc40000000000 */
[----:B--2---:R-:W-:Y:S01]  /*05c0*/  @!P3 FFMA R6, R27, R17, R6 ;  /* 0x000000111b06b223 */ /* 0x004fe20000000006 */
[----:B------:R-:W-:-:S03]  /*05d0*/  ISETP.NE.AND P3, PT, R11, RZ, PT ;  /* 0x000000ff0b00720c */ /* 0x000fc60003f65270 */
[----:B-----5:R-:W-:-:S04]  /*05e0*/  @!P4 FFMA R6, R25, R13, R6 ;  /* 0x0000000d1906c223 */ /* 0x020fc80000000006 */
[----:B---3--:R-:W-:-:S04]  /*05f0*/  @!P5 FFMA R6, R29, R19, R6 ;  /* 0x000000131d06d223 */ /* 0x008fc80000000006 */
[----:B----4-:R-:W-:-:S04]  /*0600*/  @!P6 FFMA R6, R12, R21, R6 ;  /* 0x000000150c06e223 */ /* 0x010fc80000000006 */
[----:B------:R-:W-:Y:S01]  /*0610*/  @!P2 FFMA R6, R16, R23, R6 ;  /* 0x000000171006a223 */ /* 0x000fe20000000006 */
[----:B------:R-:W-:Y:S06]  /*0620*/  @P3 BRA `(.L_x_6) ;  /* 0xfffffffc00383947 */ /* 0x000fec000383ffff */
.L_x_5:
[----:B------:R-:W-:Y:S05]  /*0630*/  BSYNC.RECONVERGENT B2 ;  /* 0x0000000000027941 */ /* 0x000fea0003800200 */
.L_x_4:
[----:B------:R-:W-:Y:S05]  /*0640*/  @!P1 BRA `(.L_x_3) ;  /* 0x0000000400049947 */ /* 0x000fea0003800000 */
[----:B------:R-:W-:Y:S01]  /*0650*/  ISETP.GE.U32.AND P1, PT, R18, 0x4, PT ;  /* 0x000000041200780c */ /* 0x000fe20003f26070 */
[----:B------:R-:W-:Y:S01]  /*0660*/  BSSY.RECONVERGENT B2, `(.L_x_7) ;  /* 0x000001c000027945 */ /* 0x000fe20003800200 */
[----:B------:R-:W-:-:S11]  /*0670*/  LOP3.LUT P5, R18, R10, 0x3, RZ, 0xc0, !PT ;  /* 0x000000030a127812 */ /* 0x000fd600078ac0ff */
[----:B------:R-:W-:Y:S05]  /*0680*/  @!P1 BRA `(.L_x_8) ;  /* 0x0000000000649947 */ /* 0x000fea0003800000 */
[----:B------:R-:W0:Y:S02]  /*0690*/  LDC.64 R12, c[0x0][0x3a0] ;  /* 0x0000e800ff0c7b82 */ /* 0x000e240000000a00 */
[----:B0-----:R-:W-:-:S06]  /*06a0*/  IMAD.WIDE R14, R8, 0x4, R12 ;  /* 0x00000004080e7825 */ /* 0x001fcc00078e020c */
[----:B------:R-:W0:Y:S01]  /*06b0*/  LDC.64 R12, c[0x0][0x3a8] ;  /* 0x0000ea00ff0c7b82 */ /* 0x000e220000000a00 */
[----:B------:R-:W2:Y:S04]  /*06c0*/  LDG.E R19, desc[UR12][R14.64] ;  /* 0x0000000c0e137981 */ /* 0x000ea8000c1e1900 */
[----:B------:R-:W3:Y:S04]  /*06d0*/  LDG.E R11, desc[UR12][R14.64+0x4] ;  /* 0x0000040c0e0b7981 */ /* 0x000ee8000c1e1900 */
[----:B------:R-:W4:Y:S04]  /*06e0*/  LDG.E R16, desc[UR12][R14.64+0x8] ;  /* 0x0000080c0e107981 */ /* 0x000f28000c1e1900 */
[----:B------:R-:W5:Y:S01]  /*06f0*/  LDG.E R17, desc[UR12][R14.64+0xc] ;  /* 0x00000c0c0e117981 */ /* 0x000f62000c1e1900 */
[----:B0-----:R-:W-:Y:S01]  /*0700*/  IMAD.WIDE R12, R8, 0x4, R12 ;  /* 0x00000004080c7825 */ /* 0x001fe200078e020c */
[----:B--2---:R-:W-:-:S02]  /*0710*/  ISETP.NE.AND P1, PT, R19, UR4, PT ;  /* 0x0000000413007c0c */ /* 0x004fc4000bf25270 */
[----:B---3--:R-:W-:Y:S02]  /*0720*/  ISETP.NE.AND P2, PT, R11, UR4, PT ;  /* 0x000000040b007c0c */ /* 0x008fe4000bf45270 */
[----:B----4-:R-:W-:Y:S02]  /*0730*/  ISETP.NE.AND P3, PT, R16, UR4, PT ;  /* 0x0000000410007c0c */ /* 0x010fe4000bf65270 */
[----:B-----5:R-:W-:-:S07]  /*0740*/  ISETP.NE.AND P4, PT, R17, UR4, PT ;  /* 0x0000000411007c0c */ /* 0x020fce000bf85270 */
[----:B------:R-:W2:Y:S04]  /*0750*/  @!P1 LDG.E R21, desc[UR12][R4.64] ;  /* 0x0000000c04159981 */ /* 0x000ea8000c1e1900 */
[----:B------:R-:W2:Y:S04]  /*0760*/  @!P1 LDG.E R11, desc[UR12][R12.64] ;  /* 0x0000000c0c0b9981 */ /* 0x000ea8000c1e1900 */
[----:B------:R-:W3:Y:S04]  /*0770*/  @!P2 LDG.E R23, desc[UR12][R4.64] ;  /* 0x0000000c0417a981 */ /* 0x000ee8000c1e1900 */
[----:B------:R-:W3:Y:S04]  /*0780*/  @!P2 LDG.E R17, desc[UR12][R12.64+0x4] ;  /* 0x0000040c0c11a981 */ /* 0x000ee8000c1e1900 */
[----:B------:R-:W4:Y:S04]  /*0790*/  @!P3 LDG.E R25, desc[UR12][R4.64] ;  /* 0x0000000c0419b981 */ /* 0x000f28000c1e1900 */
[----:B------:R-:W4:Y:S04]  /*07a0*/  @!P3 LDG.E R15, desc[UR12][R12.64+0x8] ;  /* 0x0000080c0c0fb981 */ /* 0x000f28000c1e1900 */
[----:B------:R-:W5:Y:S04]  /*07b0*/  @!P4 LDG.E R19, desc[UR12][R12.64+0xc] ;  /* 0x00000c0c0c13c981 */ /* 0x000f68000c1e1900 */
[----:B------:R-:W5:Y:S01]  /*07c0*/  @!P4 LDG.E R27, desc[UR12][R4.64] ;  /* 0x0000000c041bc981 */ /* 0x000f62000c1e1900 */
[----:B------:R-:W-:Y:S01]  /*07d0*/  IADD3 R8, PT, PT, R8, 0x4, RZ ;  /* 0x0000000408087810 */ /* 0x000fe20007ffe0ff */
[----:B--2---:R-:W-:-:S04]  /*07e0*/  @!P1 FFMA R6, R21, R11, R6 ;  /* 0x0000000b15069223 */ /* 0x004fc80000000006 */
[----:B---3--:R-:W-:-:S04]  /*07f0*/  @!P2 FFMA R6, R23, R17, R6 ;  /* 0x000000111706a223 */ /* 0x008fc80000000006 */
[----:B----4-:R-:W-:-:S04]  /*0800*/  @!P3 FFMA R6, R25, R15, R6 ;  /* 0x0000000f1906b223 */ /* 0x010fc80000000006 */
[----:B-----5:R-:W-:-:S07]  /*0810*/  @!P4 FFMA R6, R27, R19, R6 ;  /* 0x000000131b06c223 */ /* 0x020fce0000000006 */
.L_x_8:
[----:B------:R-:W-:Y:S05]  /*0820*/  BSYNC.RECONVERGENT B2 ;  /* 0x0000000000027941 */ /* 0x000fea0003800200 */
.L_x_7:
[----:B------:R-:W-:Y:S05]  /*0830*/  @!P5 BRA `(.L_x_3) ;  /* 0x000000000088d947 */ /* 0x000fea0003800000 */
[----:B------:R-:W-:Y:S01]  /*0840*/  ISETP.NE.AND P1, PT, R18, 0x1, PT ;  /* 0x000000011200780c */ /* 0x000fe20003f25270 */
[----:B------:R-:W-:Y:S01]  /*0850*/  BSSY.RECONVERGENT B2, `(.L_x_9) ;  /* 0x0000015000027945 */ /* 0x000fe20003800200 */
[----:B------:R-:W-:-:S04]  /*0860*/  LOP3.LUT R10, R10, 0x1, RZ, 0xc0, !PT ;  /* 0x000000010a0a7812 */ /* 0x000fc800078ec0ff */
[----:B------:R-:W-:-:S07]  /*0870*/  ISETP.NE.U32.AND P3, PT, R10, 0x1, PT ;  /* 0x000000010a00780c */ /* 0x000fce0003f65070 */
[----:B------:R-:W-:Y:S06]  /*0880*/  @!P1 BRA `(.L_x_10) ;  /* 0x0000000000449947 */ /* 0x000fec0003800000 */
[----:B------:R-:W0:Y:S02]  /*0890*/  LDC.64 R10, c[0x0][0x3a0] ;  /* 0x0000e800ff0a7b82 */ /* 0x000e240000000a00 */
[----:B0-----:R-:W-:-:S05]  /*08a0*/  IMAD.WIDE R14, R8, 0x4, R10 ;  /* 0x00000004080e7825 */ /* 0x001fca00078e020a */
[----:B------:R-:W2:Y:S04]  /*08b0*/  LDG.E R11, desc[UR12][R14.64] ;  /* 0x0000000c0e0b7981 */ /* 0x000ea8000c1e1900 */
[----:B------:R-:W3:Y:S01]  /*08c0*/  LDG.E R10, desc[UR12][R14.64+0x4] ;  /* 0x0000040c0e0a7981 */ /* 0x000ee2000c1e1900 */
[----:B--2---:R-:W-:Y:S02]  /*08d0*/  ISETP.NE.AND P1, PT, R11, UR4, PT ;  /* 0x000000040b007c0c */ /* 0x004fe4000bf25270 */
[----:B---3--:R-:W-:-:S11]  /*08e0*/  ISETP.NE.AND P2, PT, R10, UR4, PT ;  /* 0x000000040a007c0c */ /* 0x008fd6000bf45270 */
[----:B------:R-:W0:Y:S01]  /*08f0*/  @!P1 LDC.64 R10, c[0x0][0x3a8] ;  /* 0x0000ea00ff0a9b82 */ /* 0x000e220000000a00 */
[----:B------:R-:W2:Y:S04]  /*0900*/  @!P1 LDG.E R17, desc[UR12][R4.64] ;  /* 0x0000000c04119981 */ /* 0x000ea8000c1e1900 */
[----:B------:R-:W3:Y:S03]  /*0910*/  @!P2 LDG.E R19, desc[UR12][R4.64] ;  /* 0x0000000c0413a981 */ /* 0x000ee6000c1e1900 */
[----:B------:R-:W1:Y:S01]  /*0920*/  @!P2 LDC.64 R12, c[0x0][0x3a8] ;  /* 0x0000ea00ff0cab82 */ /* 0x000e620000000a00 */
[----:B0-----:R-:W-:-:S06]  /*0930*/  @!P1 IMAD.WIDE R10, R8, 0x4, R10 ;  /* 0x00000004080a9825 */ /* 0x001fcc00078e020a */
[----:B------:R-:W2:Y:S01]  /*0940*/  @!P1 LDG.E R11, desc[UR12][R10.64] ;  /* 0x0000000c0a0b9981 */ /* 0x000ea2000c1e1900 */
[----:B-1----:R-:W-:-:S06]  /*0950*/  @!P2 IMAD.WIDE R12, R8, 0x4, R12 ;  /* 0x00000004080ca825 */ /* 0x002fcc00078e020c */
[----:B------:R-:W3:Y:S01]  /*0960*/  @!P2 LDG.E R13, desc[UR12][R12.64+0x4] ;  /* 0x0000040c0c0da981 */ /* 0x000ee2000c1e1900 */
[----:B------:R-:W-:Y:S02]  /*0970*/  VIADD R8, R8, 0x2 ;  /* 0x0000000208087836 */ /* 0x000fe40000000000 */
[----:B--2---:R-:W-:-:S04]  /*0980*/  @!P1 FFMA R6, R17, R11, R6 ;  /* 0x0000000b11069223 */ /* 0x004fc80000000006 */
[----:B---3--:R-:W-:-:S07]  /*0990*/  @!P2 FFMA R6, R19, R13, R6 ;  /* 0x0000000d1306a223 */ /* 0x008fce0000000006 */
.L_x_10:
[----:B------:R-:W-:Y:S05]  /*09a0*/  BSYNC.RECONVERGENT B2 ;  /* 0x0000000000027941 */ /* 0x000fea0003800200 */
.L_x_9:
[----:B------:R-:W-:Y:S05]  /*09b0*/  @P3 BRA `(.L_x_3) ;  /* 0x0000000000283947 */ /* 0x000fea0003800000 */
[----:B------:R-:W0:Y:S02]  /*09c0*/  LDC.64 R10, c[0x0][0x3a0] ;  /* 0x0000e800ff0a7b82 */ /* 0x000e240000000a00 */
[----:B0-----:R-:W-:-:S06]  /*09d0*/  IMAD.WIDE R10, R8, 0x4, R10 ;  /* 0x00000004080a7825 */ /* 0x001fcc00078e020a */
[----:B------:R-:W2:Y:S02]  /*09e0*/  LDG.E R10, desc[UR12][R10.64] ;  /* 0x0000000c0a0a7981 */ /* 0x000ea4000c1e1900 */
[----:B--2---:R-:W-:-:S13]  /*09f0*/  ISETP.NE.AND P1, PT, R10, UR4, PT ;  /* 0x000000040a007c0c */ /* 0x004fda000bf25270 */
[----:B------:R-:W-:Y:S05]  /*0a00*/  @P1 BRA `(.L_x_3) ;  /* 0x0000000000141947 */ /* 0x000fea0003800000 */
[----:B------:R-:W0:Y:S01]  /*0a10*/  LDC.64 R10, c[0x0][0x3a8] ;  /* 0x0000ea00ff0a7b82 */ /* 0x000e220000000a00 */
[----:B------:R-:W2:Y:S01]  /*0a20*/  LDG.E R5, desc[UR12][R4.64] ;  /* 0x0000000c04057981 */ /* 0x000ea2000c1e1900 */
[----:B0-----:R-:W-:-:S06]  /*0a30*/  IMAD.WIDE R10, R8, 0x4, R10 ;  /* 0x00000004080a7825 */ /* 0x001fcc00078e020a */
[----:B------:R-:W2:Y:S02]  /*0a40*/  LDG.E R11, desc[UR12][R10.64] ;  /* 0x0000000c0a0b7981 */ /* 0x000ea4000c1e1900 */
[----:B--2---:R-:W-:-:S07]  /*0a50*/  FFMA R6, R5, R11, R6 ;  /* 0x0000000b05067223 */ /* 0x004fce0000000006 */
.L_x_3:
[----:B------:R-:W-:Y:S05]  /*0a60*/  BSYNC.RECONVERGENT B0 ;  /* 0x0000000000007941 */ /* 0x000fea0003800200 */
.L_x_2:
[----:B------:R-:W-:Y:S05]  /*0a70*/  @!P0 BRA `(.L_x_11) ;  /* 0xfffffff400c48947 */ /* 0x000fea000383ffff */
.L_x_1:
[----:B------:R-:W-:Y:S05]  /*0a80*/  BSYNC.RECONVERGENT B1 ;  /* 0x0000000000017941 */ /* 0x000fea0003800200 */
.L_x_0:
[----:B------:R-:W0:Y:S08]  /*0a90*/  LDC R0, c[0x0][0x3bc] ;  /* 0x0000ef00ff007b82 */ /* 0x000e300000000800 */
[----:B------:R-:W1:Y:S01]  /*0aa0*/  LDC.64 R4, c[0x0][0x3b0] ;  /* 0x0000ec00ff047b82 */ /* 0x000e620000000a00 */
[----:B0-----:R-:W-:Y:S01]  /*0ab0*/  IMAD R9, R7, R0, UR4 ;  /* 0x0000000407097e24 */ /* 0x001fe2000f8e0200 */
[----:B------:R-:W-:-:S06]  /*0ac0*/  UIADD3 UR4, UPT, UPT, UR4, 0x1, URZ ;  /* 0x0000000104047890 */ /* 0x000fcc000fffe0ff */
[----:B------:R-:W-:Y:S01]  /*0ad0*/  ISETP.NE.AND P0, PT, R0, UR4, PT ;  /* 0x0000000400007c0c */ /* 0x000fe2000bf05270 */
[----:B-1----:R-:W-:-:S05]  /*0ae0*/  IMAD.WIDE R4, R9, 0x4, R4 ;  /* 0x0000000409047825 */ /* 0x002fca00078e0204 */
[----:B------:R0:W-:Y:S07]  /*0af0*/  STG.E desc[UR12][R4.64], R6 ;  /* 0x0000000604007986 */ /* 0x0001ee000c10190c */
[----:B------:R-:W-:Y:S05]  /*0b00*/  @P0 BRA `(.L_x_12) ;  /* 0xfffffff400840947 */ /* 0x000fea000383ffff */
[----:B------:R-:W-:Y:S05]  /*0b10*/  EXIT ;  /* 0x000000000000794d */ /* 0x000fea0003800000 */
.L_x_13:
[----:B------:R-:W-:-:S00]  /*0b20*/  BRA `(.L_x_13) ;  /* 0xfffffffc00fc7947 */ /* 0x000fc0000383ffff */
[----:B------:R-:W-:-:S00]  /*0b30*/  NOP ;  /* 0x0000000000007918 */ /* 0x000fc00000000000 */
        /* <DEDUP_REMOVED lines=12> */
.L_x_14:


//--------------------- .nv.shared.reserved.0     --------------------------
	.section	.nv.shared.reserved.0,"aw",@nobits
	.weak		__nv_reservedSMEM_offset_0_alias
	.size		__nv_reservedSMEM_offset_0_alias, 0, 64
	.other		__nv_reservedSMEM_offset_0_alias,@"STO_CUDA_RESERVED_SHARED STV_DEFAULT"
__nv_reservedSMEM_offset_0_alias:
	.zero		0
	.zero		64


//--------------------- .nv.constant0._Z21sparseMatrixMulKernelPKiS0_PKfS0_S0_S2_Pfii --------------------------
	.section	.nv.constant0._Z21sparseMatrixMulKernelPKiS0_PKfS0_S0_S2_Pfii,"a",@progbits
	.sectionflags	@""
	.align	4
.nv.constant0._Z21sparseMatrixMulKernelPKiS0_PKfS0_S0_S2_Pfii:
	.zero		960


//--------------------- SYMBOLS --------------------------

	.type		.nv.reservedSmem.offset0,@object
	.size		.nv.reservedSmem.offset0,0x4
